//
// Generated by NVIDIA NVVM Compiler
//
// Compiler Build ID: CL-36424714
// Cuda compilation tools, release 13.0, V13.0.88
// Based on NVVM 20.0.0
//

.version 9.0
.target sm_100
.address_size 64

	// .globl	_Z2k2Pi

.visible .entry _Z2k2Pi(
	.param .u64 .ptr .align 1 _Z2k2Pi_param_0
)
{
	.reg .pred 	%p<2>;
	.reg .b32 	%r<7>;
	.reg .b64 	%rd<5>;

	ld.param.u64 	%rd1, [_Z2k2Pi_param_0];
	mov.u32 	%r2, %tid.x;
	mov.u32 	%r3, %ctaid.x;
	mov.u32 	%r4, %ntid.x;
	mad.lo.s32 	%r1, %r3, %r4, %r2;
	setp.gt.s32 	%p1, %r1, 1023;
	@%p1 bra 	$L__BB0_2;
	cvta.to.global.u64 	%rd2, %rd1;
	mul.wide.s32 	%rd3, %r1, 4;
	add.s64 	%rd4, %rd2, %rd3;
	ld.global.u32 	%r5, [%rd4];
	add.s32 	%r6, %r5, 10;
	st.global.u32 	[%rd4], %r6;
$L__BB0_2:
	ret;

}


// ===== COMPILED SASS (sm_100) =====

	.target	sm_100

	.elftype	@"ET_EXEC"


//--------------------- .note.nv.tkinfo           --------------------------
	.section	.note.nv.tkinfo,"",@"SHT_NOTE"
	.sectionflags	@"SHF_NOTE_NV_TKINFO"
	.tkinfo
        /*0018*/ 	.word	0x00000002
        /*0030*/ 	.string	""
        /*0030*/ 	.string	"ptxas"
        /*0030*/ 	.string	"Cuda compilation tools, release 13.0, V13.0.88"
        /*0030*/ 	.string	"Build cuda_13.0.r13.0/compiler.36424714_0"
        /*0030*/ 	.string	"-arch sm_100 -m 64 "



//--------------------- .note.nv.cuinfo           --------------------------
	.section	.note.nv.cuinfo,"",@"SHT_NOTE"
	.sectionflags	@"SHF_NOTE_NV_CUINFO"
        /*0018*/ 	.short	0x0002
        /*001a*/ 	.short	0x0064
        /*001c*/ 	.short	0x0082
	.zero		2


//--------------------- .nv.info                  --------------------------
	.section	.nv.info,"",@"SHT_CUDA_INFO"
	.align	4


	//----- nvinfo : EIATTR_REGCOUNT
	.align		4
        /*0000*/ 	.byte	0x04, 0x2f
        /*0002*/ 	.short	(.L_1 - .L_0)
	.align		4
.L_0:
        /*0004*/ 	.word	index@(_Z2k2Pi)
        /*0008*/ 	.word	0x00000008


	//----- nvinfo : EIATTR_FRAME_SIZE
	.align		4
.L_1:
        /*000c*/ 	.byte	0x04, 0x11
        /*000e*/ 	.short	(.L_3 - .L_2)
	.align		4
.L_2:
        /*0010*/ 	.word	index@(_Z2k2Pi)
        /*0014*/ 	.word	0x00000000


	//----- nvinfo : EIATTR_MIN_STACK_SIZE
	.align		4
.L_3:
        /*0018*/ 	.byte	0x04, 0x12
        /*001a*/ 	.short	(.L_5 - .L_4)
	.align		4
.L_4:
        /*001c*/ 	.word	index@(_Z2k2Pi)
        /*0020*/ 	.word	0x00000000
.L_5:


//--------------------- .nv.compat                --------------------------
	.section	.nv.compat,"",@"SHT_CUDA_COMPAT_INFO"
	.align	4
        /*0000*/ 	.byte	0x02, 0x09, 0x00, 0x00, 0x02, 0x02, 0x01, 0x00, 0x02, 0x05, 0x05, 0x00, 0x03, 0x07, 0x01, 0x01
        /*0010*/ 	.byte	0x02, 0x03, 0x00, 0x00, 0x02, 0x06, 0x01, 0x00, 0x04, 0x0b, 0x08, 0x00, 0x09, 0x00, 0x00, 0x00
        /*0020*/ 	.byte	0x00, 0x00, 0x00, 0x00


//--------------------- .nv.info._Z2k2Pi          --------------------------
	.section	.nv.info._Z2k2Pi,"",@"SHT_CUDA_INFO"
	.sectionflags	@""
	.align	4


	//----- nvinfo : EIATTR_CUDA_API_VERSION
	.align		4
        /*0000*/ 	.byte	0x04, 0x37
        /*0002*/ 	.short	(.L_7 - .L_6)
.L_6:
        /*0004*/ 	.word	0x00000082


	//----- nvinfo : EIATTR_KPARAM_INFO
	.align		4
.L_7:
        /*0008*/ 	.byte	0x04, 0x17
        /*000a*/ 	.short	(.L_9 - .L_8)
.L_8:
        /*000c*/ 	.word	0x00000000
        /*0010*/ 	.short	0x0000
        /*0012*/ 	.short	0x0000
        /*0014*/ 	.byte	0x00, 0xf5, 0x21, 0x00


	//----- nvinfo : EIATTR_SPARSE_MMA_MASK
	.align		4
.L_9:
        /*0018*/ 	.byte	0x03, 0x50
        /*001a*/ 	.short	0x0000


	//----- nvinfo : EIATTR_MAXREG_COUNT
	.align		4
        /*001c*/ 	.byte	0x03, 0x1b
        /*001e*/ 	.short	0x00ff


	//----- nvinfo : EIATTR_MERCURY_ISA_VERSION
	.align		4
        /*0020*/ 	.byte	0x03, 0x5f
        /*0022*/ 	.short	0x0101


	//----- nvinfo : EIATTR_VRC_CTA_INIT_COUNT
	.align		4
        /*0024*/ 	.byte	0x02, 0x4a
	.zero		1
	.zero		1


	//----- nvinfo : EIATTR_EXIT_INSTR_OFFSETS
	.align		4
        /*0028*/ 	.byte	0x04, 0x1c
        /*002a*/ 	.short	(.L_11 - .L_10)


	//   ....[0]....
.L_10:
        /*002c*/ 	.word	0x00000060


	//   ....[1]....
        /*0030*/ 	.word	0x000000d0


	//----- nvinfo : EIATTR_CBANK_PARAM_SIZE
	.align		4
.L_11:
        /*0034*/ 	.byte	0x03, 0x19
        /*0036*/ 	.short	0x0008


	//----- nvinfo : EIATTR_PARAM_CBANK
	.align		4
        /*0038*/ 	.byte	0x04, 0x0a
        /*003a*/ 	.short	(.L_13 - .L_12)
	.align		4
.L_12:
        /*003c*/ 	.word	index@(.nv.constant0._Z2k2Pi)
        /*0040*/ 	.short	0x0380
        /*0042*/ 	.short	0x0008


	//----- nvinfo : EIATTR_SW_WAR
	.align		4
.L_13:
        /*0044*/ 	.byte	0x04, 0x36
        /*0046*/ 	.short	(.L_15 - .L_14)
.L_14:
        /*0048*/ 	.word	0x00000008
.L_15:


//--------------------- .nv.callgraph             --------------------------
	.section	.nv.callgraph,"",@"SHT_CUDA_CALLGRAPH"
	.align	4
	.sectionentsize	8
	.align		4
        /*0000*/ 	.word	0x00000000
	.align		4
        /*0004*/ 	.word	0xffffffff
	.align		4
        /*0008*/ 	.word	0x00000000
	.align		4
        /*000c*/ 	.word	0xfffffffe
	.align		4
        /*0010*/ 	.word	0x00000000
	.align		4
        /*0014*/ 	.word	0xfffffffd
	.align		4
        /*0018*/ 	.word	0x00000000
	.align		4
        /*001c*/ 	.word	0xfffffffc


//--------------------- .text._Z2k2Pi             --------------------------
	.section	.text._Z2k2Pi,"ax",@progbits
	.align	128
        .global         _Z2k2Pi
        .type           _Z2k2Pi,@function
        .size           _Z2k2Pi,(.L_x_1 - _Z2k2Pi)
        .other          _Z2k2Pi,@"STO_CUDA_ENTRY STV_DEFAULT"
_Z2k2Pi:
.text._Z2k2Pi:
[----:B------:R-:W-:Y:S01]  /*0000*/  LDC R1, c[0x0][0x37c] ;  /* 0x0000df00ff017b82 */ /* 0x000fe20000000800 */
[----:B------:R-:W0:Y:S07]  /*0010*/  S2R R5, SR_TID.X ;  /* 0x0000000000057919 */ /* 0x000e2e0000002100 */
[----:B------:R-:W0:Y:S08]  /*0020*/  S2UR UR4, SR_CTAID.X ;  /* 0x00000000000479c3 */ /* 0x000e300000002500 */
[----:B------:R-:W0:Y:S02]  /*0030*/  LDC R0, c[0x0][0x360] ;  /* 0x0000d800ff007b82 */ /* 0x000e240000000800 */
[----:B0-----:R-:W-:-:S05]  /*0040*/  IMAD R5, R0, UR4, R5 ;  /* 0x0000000400057c24 */ /* 0x001fca000f8e0205 */
[----:B------:R-:W-:-:S13]  /*0050*/  ISETP.GT.AND P0, PT, R5, 0x3ff, PT ;  /* 0x000003ff0500780c */ /* 0x000fda0003f04270 */
[----:B------:R-:W-:Y:S05]  /*0060*/  @P0 EXIT ;  /* 0x000000000000094d */ /* 0x000fea0003800000 */
[----:B------:R-:W0:Y:S01]  /*0070*/  LDC.64 R2, c[0x0][0x380] ;  /* 0x0000e000ff027b82 */ /* 0x000e220000000a00 */
[----:B------:R-:W1:Y:S01]  /*0080*/  LDCU.64 UR4, c[0x0][0x358] ;  /* 0x00006b00ff0477ac */ /* 0x000e620008000a00 */
[----:B0-----:R-:W-:-:S05]  /*0090*/  IMAD.WIDE R2, R5, 0x4, R2 ;  /* 0x0000000405027825 */ /* 0x001fca00078e0202 */
[----:B-1----:R-:W2:Y:S02]  /*00a0*/  LDG.E R0, desc[UR4][R2.64] ;  /* 0x0000000402007981 */ /* 0x002ea4000c1e1900 */
[----:B--2---:R-:W-:-:S05]  /*00b0*/  IADD3 R5, PT, PT, R0, 0xa, RZ ;  /* 0x0000000a00057810 */ /* 0x004fca0007ffe0ff */
[----:B------:R-:W-:Y:S01]  /*00c0*/  STG.E desc[UR4][R2.64], R5 ;  /* 0x0000000502007986 */ /* 0x000fe2000c101904 */
[----:B------:R-:W-:Y:S05]  /*00d0*/  EXIT ;  /* 0x000000000000794d */ /* 0x000fea0003800000 */
.L_x_0:
[----:B------:R-:W-:-:S00]  /*00e0*/  BRA `(.L_x_0) ;  /* 0xfffffffc00fc7947 */ /* 0x000fc0000383ffff */
[----:B------:R-:W-:-:S00]  /*00f0*/  NOP ;  /* 0x0000000000007918 */ /* 0x000fc00000000000 */
        /* <DEDUP_REMOVED lines=8> */
.L_x_1:


//--------------------- .nv.shared.reserved.0     --------------------------
	.section	.nv.shared.reserved.0,"aw",@nobits
	.weak		__nv_reservedSMEM_offset_0_alias
	.size		__nv_reservedSMEM_offset_0_alias, 0, 64
	.other		__nv_reservedSMEM_offset_0_alias,@"STO_CUDA_RESERVED_SHARED STV_DEFAULT"
__nv_reservedSMEM_offset_0_alias:
	.zero		0
	.zero		64


//--------------------- .nv.constant0._Z2k2Pi     --------------------------
	.section	.nv.constant0._Z2k2Pi,"a",@progbits
	.sectionflags	@""
	.align	4
.nv.constant0._Z2k2Pi:
	.zero		904


//--------------------- SYMBOLS --------------------------

	.type		.nv.reservedSmem.offset0,@object
	.size		.nv.reservedSmem.offset0,0x4
